	.headerflags	@"EF_CUDA_TEXMODE_UNIFIED EF_CUDA_64BIT_ADDRESS EF_CUDA_ACCELERATORS EF_CUDA_SM90 EF_CUDA_VIRTUAL_SM(EF_CUDA_SM90)"
	.elftype	@"ET_EXEC"


//--------------------- .nv.info                  --------------------------
	.section	.nv.info,"",@"SHT_CUDA_INFO"
	.align	4


	//----- nvinfo : EIATTR_REGCOUNT
	.align		4
        /*0000*/ 	.byte	0x04, 0x2f
        /*0002*/ 	.short	(.L_1 - .L_0)
	.align		4
.L_0:
        /*0004*/ 	.word	index@(triton_poi_fused_add_mul_sigmoid_sum_6)
        /*0008*/ 	.word	0x00000021


	//----- nvinfo : EIATTR_MIN_STACK_SIZE
	.align		4
.L_1:
        /*000c*/ 	.byte	0x04, 0x12
        /*000e*/ 	.short	(.L_3 - .L_2)
	.align		4
.L_2:
        /*0010*/ 	.word	index@(triton_poi_fused_add_mul_sigmoid_sum_6)
        /*0014*/ 	.word	0x00000000


	//----- nvinfo : EIATTR_FRAME_SIZE
	.align		4
.L_3:
        /*0018*/ 	.byte	0x04, 0x11
        /*001a*/ 	.short	(.L_5 - .L_4)
	.align		4
.L_4:
        /*001c*/ 	.word	index@(triton_poi_fused_add_mul_sigmoid_sum_6)
        /*0020*/ 	.word	0x00000000


	//----- nvinfo : EIATTR_MIN_STACK_SIZE
	.align		4
.L_5:
        /*0024*/ 	.byte	0x04, 0x12
        /*0026*/ 	.short	(.L_7 - .L_6)
	.align		4
.L_6:
        /*0028*/ 	.word	index@(triton_poi_fused_add_mul_sigmoid_sum_6)
        /*002c*/ 	.word	0x00000000
.L_7:


//--------------------- .nv.info.triton_poi_fused_add_mul_sigmoid_sum_6 --------------------------
	.section	.nv.info.triton_poi_fused_add_mul_sigmoid_sum_6,"",@"SHT_CUDA_INFO"
	.sectionflags	@""
	.align	4


	//----- nvinfo : EIATTR_CUDA_API_VERSION
	.align		4
        /*0000*/ 	.byte	0x04, 0x37
        /*0002*/ 	.short	(.L_9 - .L_8)
.L_8:
        /*0004*/ 	.word	0x0000007c


	//----- nvinfo : EIATTR_KPARAM_INFO
	.align		4
.L_9:
        /*0008*/ 	.byte	0x04, 0x17
        /*000a*/ 	.short	(.L_11 - .L_10)
.L_10:
        /*000c*/ 	.word	0x00000000
        /*0010*/ 	.short	0x0003
        /*0012*/ 	.short	0x0018
        /*0014*/ 	.byte	0x00, 0xf0, 0x11, 0x00


	//----- nvinfo : EIATTR_KPARAM_INFO
	.align		4
.L_11:
        /*0018*/ 	.byte	0x04, 0x17
        /*001a*/ 	.short	(.L_13 - .L_12)
.L_12:
        /*001c*/ 	.word	0x00000000
        /*0020*/ 	.short	0x0002
        /*0022*/ 	.short	0x0010
        /*0024*/ 	.byte	0x00, 0xf4, 0x21, 0x00


	//----- nvinfo : EIATTR_KPARAM_INFO
	.align		4
.L_13:
        /*0028*/ 	.byte	0x04, 0x17
        /*002a*/ 	.short	(.L_15 - .L_14)
.L_14:
        /*002c*/ 	.word	0x00000000
        /*0030*/ 	.short	0x0001
        /*0032*/ 	.short	0x0008
        /*0034*/ 	.byte	0x00, 0xf4, 0x21, 0x00


	//----- nvinfo : EIATTR_KPARAM_INFO
	.align		4
.L_15:
        /*0038*/ 	.byte	0x04, 0x17
        /*003a*/ 	.short	(.L_17 - .L_16)
.L_16:
        /*003c*/ 	.word	0x00000000
        /*0040*/ 	.short	0x0000
        /*0042*/ 	.short	0x0000
        /*0044*/ 	.byte	0x00, 0xf4, 0x21, 0x00


	//----- nvinfo : EIATTR_SPARSE_MMA_MASK
	.align		4
.L_17:
        /*0048*/ 	.byte	0x03, 0x50
        /*004a*/ 	.short	0x0000


	//----- nvinfo : EIATTR_MAXREG_COUNT
	.align		4
        /*004c*/ 	.byte	0x03, 0x1b
        /*004e*/ 	.short	0x00ff


	//----- nvinfo : EIATTR_EXIT_INSTR_OFFSETS
	.align		4
        /*0050*/ 	.byte	0x04, 0x1c
        /*0052*/ 	.short	(.L_19 - .L_18)


	//   ....[0]....
.L_18:
        /*0054*/ 	.word	0x00000dc0


	//   ....[1]....
        /*0058*/ 	.word	0x00000e00


	//----- nvinfo : EIATTR_REQNTID
	.align		4
.L_19:
        /*005c*/ 	.byte	0x04, 0x10
        /*005e*/ 	.short	(.L_21 - .L_20)
.L_20:
        /*0060*/ 	.word	0x00000020
        /*0064*/ 	.word	0x00000001
        /*0068*/ 	.word	0x00000001


	//----- nvinfo : EIATTR_CBANK_PARAM_SIZE
	.align		4
.L_21:
        /*006c*/ 	.byte	0x03, 0x19
        /*006e*/ 	.short	0x001c


	//----- nvinfo : EIATTR_PARAM_CBANK
	.align		4
        /*0070*/ 	.byte	0x04, 0x0a
        /*0072*/ 	.short	(.L_23 - .L_22)
	.align		4
.L_22:
        /*0074*/ 	.word	index@(.nv.constant0.triton_poi_fused_add_mul_sigmoid_sum_6)
        /*0078*/ 	.short	0x0210
        /*007a*/ 	.short	0x001c


	//----- nvinfo : EIATTR_SW_WAR
	.align		4
.L_23:
        /*007c*/ 	.byte	0x04, 0x36
        /*007e*/ 	.short	(.L_25 - .L_24)
.L_24:
        /*0080*/ 	.word	0x00000008
.L_25:


//--------------------- .nv.callgraph             --------------------------
	.section	.nv.callgraph,"",@"SHT_CUDA_CALLGRAPH"
	.align	4
	.sectionentsize	8
	.align		4
        /*0000*/ 	.word	0x00000000
	.align		4
        /*0004*/ 	.word	0xffffffff
	.align		4
        /*0008*/ 	.word	0x00000000
	.align		4
        /*000c*/ 	.word	0xfffffffe
	.align		4
        /*0010*/ 	.word	0x00000000
	.align		4
        /*0014*/ 	.word	0xfffffffd
	.align		4
        /*0018*/ 	.word	0x00000000
	.align		4
        /*001c*/ 	.word	0xfffffffc


//--------------------- .text.triton_poi_fused_add_mul_sigmoid_sum_6 --------------------------
	.section	.text.triton_poi_fused_add_mul_sigmoid_sum_6,"ax",@progbits
	.align	128
        .global         triton_poi_fused_add_mul_sigmoid_sum_6
        .type           triton_poi_fused_add_mul_sigmoid_sum_6,@function
        .size           triton_poi_fused_add_mul_sigmoid_sum_6,(.L_x_1 - triton_poi_fused_add_mul_sigmoid_sum_6)
        .other          triton_poi_fused_add_mul_sigmoid_sum_6,@"STO_CUDA_ENTRY STV_DEFAULT"
triton_poi_fused_add_mul_sigmoid_sum_6:
.text.triton_poi_fused_add_mul_sigmoid_sum_6:
[----:B------:R-:W0:Y:S01]  /*0000*/  LDC R1, c[0x0][0x28] ;  /* 0x00000a00ff017b82 */ /* 0x000e220000000800 */
[----:B------:R-:W1:Y:S07]  /*0010*/  S2R R0, SR_TID.X ;  /* 0x0000000000007919 */ /* 0x000e6e0000002100 */
[----:B------:R-:W2:Y:S01]  /*0020*/  LDC.64 R20, c[0x0][0x218] ;  /* 0x00008600ff147b82 */ /* 0x000ea20000000a00 */
[----:B------:R-:W-:Y:S01]  /*0030*/  CS2R R24, SRZ ;  /* 0x0000000000187805 */ /* 0x000fe2000001ff00 */
[----:B------:R-:W-:Y:S01]  /*0040*/  ULDC.64 UR4, c[0x0][0x208] ;  /* 0x0000820000047ab9 */ /* 0x000fe20000000a00 */
[----:B------:R-:W3:Y:S05]  /*0050*/  S2R R5, SR_CTAID.X ;  /* 0x0000000000057919 */ /* 0x000eea0000002500 */
[----:B------:R-:W4:Y:S01]  /*0060*/  LDC.64 R22, c[0x0][0x210] ;  /* 0x00008400ff167b82 */ /* 0x000f220000000a00 */
[----:B-1----:R-:W-:-:S02]  /*0070*/  SHF.L.U32 R0, R0, 0x1, RZ ;  /* 0x0000000100007819 */ /* 0x002fc400000006ff */
[----:B---3--:R-:W-:Y:S02]  /*0080*/  SHF.R.S32.HI R3, RZ, 0x19, R5 ;  /* 0x00000019ff037819 */ /* 0x008fe40000011405 */
[----:B------:R-:W-:Y:S02]  /*0090*/  LOP3.LUT R0, R0, 0x3e, RZ, 0xc0, !PT ;  /* 0x0000003e00007812 */ /* 0x000fe400078ec0ff */
[----:B------:R-:W-:Y:S02]  /*00a0*/  SGXT R3, R3, 0x1 ;  /* 0x000000010303781a */ /* 0x000fe40000000200 */
[----:B------:R-:W-:-:S04]  /*00b0*/  LEA R0, R5, R0, 0x6 ;  /* 0x0000000005007211 */ /* 0x000fc800078e30ff */
[----:B------:R-:W-:Y:S02]  /*00c0*/  LEA.HI R3, R3, R0, RZ, 0x2 ;  /* 0x0000000003037211 */ /* 0x000fe400078f10ff */
[----:B------:R-:W-:Y:S02]  /*00d0*/  ISETP.GE.AND P0, PT, R0, 0x40, PT ;  /* 0x000000400000780c */ /* 0x000fe40003f06270 */
[----:B------:R-:W-:-:S05]  /*00e0*/  LOP3.LUT R3, R3, 0xfffffffc, RZ, 0xc0, !PT ;  /* 0xfffffffc03037812 */ /* 0x000fca00078ec0ff */
[----:B--2---:R-:W-:Y:S01]  /*00f0*/  IMAD.WIDE R20, R3, 0x4, R20 ;  /* 0x0000000403147825 */ /* 0x004fe200078e0214 */
[----:B------:R-:W-:-:S04]  /*0100*/  SHF.R.S32.HI R3, RZ, 0x1f, R0 ;  /* 0x0000001fff037819 */ /* 0x000fc80000011400 */
[----:B------:R-:W-:Y:S02]  /*0110*/  LEA.HI R3, R3, R0, RZ, 0x4 ;  /* 0x0000000003037211 */ /* 0x000fe400078f20ff */
[----:B------:R-:W-:Y:S02]  /*0120*/  CS2R R4, SRZ ;  /* 0x0000000000047805 */ /* 0x000fe4000001ff00 */
[----:B------:R-:W-:Y:S01]  /*0130*/  CS2R R16, SRZ ;  /* 0x0000000000107805 */ /* 0x000fe2000001ff00 */
[----:B------:R-:W2:Y:S01]  /*0140*/  @!P0 LDG.E.EL R24, desc[UR4][R20.64] ;  /* 0x0000000414188981 */ /* 0x000ea2000c2e1900 */
[C---:B------:R-:W-:Y:S02]  /*0150*/  SHF.L.U32 R2, R3.reuse, 0x2, RZ ;  /* 0x0000000203027819 */ /* 0x040fe400000006ff */
[----:B------:R-:W-:Y:S02]  /*0160*/  LOP3.LUT R3, R3, 0xfffffff0, RZ, 0xc0, !PT ;  /* 0xfffffff003037812 */ /* 0x000fe400078ec0ff */
[----:B------:R-:W-:-:S02]  /*0170*/  CS2R R18, SRZ ;  /* 0x0000000000127805 */ /* 0x000fc4000001ff00 */
[----:B------:R-:W-:Y:S01]  /*0180*/  LOP3.LUT R2, R2, 0xffffffc0, RZ, 0xc0, !PT ;  /* 0xffffffc002027812 */ /* 0x000fe200078ec0ff */
[----:B------:R-:W3:Y:S03]  /*0190*/  @!P0 LDG.E.EL R17, desc[UR4][R20.64+0x4] ;  /* 0x0000040414118981 */ /* 0x000ee6000c2e1900 */
[----:B------:R-:W-:Y:S01]  /*01a0*/  IADD3 R13, R2, R0, -R3 ;  /* 0x00000000020d7210 */ /* 0x000fe20007ffe803 */
[----:B------:R-:W5:Y:S04]  /*01b0*/  @!P0 LDG.E.EL R25, desc[UR4][R20.64] ;  /* 0x0000000414198981 */ /* 0x000f68000c2e1900 */
[----:B----4-:R-:W-:Y:S01]  /*01c0*/  IMAD.WIDE R6, R13, 0x4, R22 ;  /* 0x000000040d067825 */ /* 0x010fe200078e0216 */
[----:B------:R-:W-:-:S02]  /*01d0*/  IADD3 R9, R13, 0x10, RZ ;  /* 0x000000100d097810 */ /* 0x000fc40007ffe0ff */
[----:B------:R-:W-:Y:S01]  /*01e0*/  CS2R R14, SRZ ;  /* 0x00000000000e7805 */ /* 0x000fe2000001ff00 */
[----:B------:R-:W4:Y:S04]  /*01f0*/  @!P0 LDG.E.EL R16, desc[UR4][R20.64+0x8] ;  /* 0x0000080414108981 */ /* 0x000f28000c2e1900 */
[----:B------:R1:W4:Y:S01]  /*0200*/  @!P0 LDG.E.64 R4, desc[UR4][R6.64] ;  /* 0x0000000406048981 */ /* 0x000322000c1e1b00 */
[--C-:B------:R-:W-:Y:S01]  /*0210*/  IMAD.WIDE R8, R9, 0x4, R22.reuse ;  /* 0x0000000409087825 */ /* 0x100fe200078e0216 */
[----:B------:R-:W-:Y:S02]  /*0220*/  IADD3 R11, R13, 0x20, RZ ;  /* 0x000000200d0b7810 */ /* 0x000fe40007ffe0ff */
[----:B------:R-:W4:Y:S04]  /*0230*/  @!P0 LDG.E.EL R15, desc[UR4][R20.64+0x4] ;  /* 0x00000404140f8981 */ /* 0x000f28000c2e1900 */
[----:B------:R1:W4:Y:S01]  /*0240*/  @!P0 LDG.E.64 R18, desc[UR4][R8.64] ;  /* 0x0000000408128981 */ /* 0x000322000c1e1b00 */
[----:B------:R-:W-:Y:S01]  /*0250*/  CS2R R2, SRZ ;  /* 0x0000000000027805 */ /* 0x000fe2000001ff00 */
[----:B------:R-:W-:Y:S01]  /*0260*/  IMAD.WIDE R10, R11, 0x4, R22 ;  /* 0x000000040b0a7825 */ /* 0x000fe200078e0216 */
[----:B------:R-:W-:-:S02]  /*0270*/  IADD3 R13, R13, 0x30, RZ ;  /* 0x000000300d0d7810 */ /* 0x000fc40007ffe0ff */
[----:B01----:R-:W-:Y:S01]  /*0280*/  CS2R R6, SRZ ;  /* 0x0000000000067805 */ /* 0x003fe2000001ff00 */
[----:B------:R-:W4:Y:S02]  /*0290*/  @!P0 LDG.E.EL R14, desc[UR4][R20.64+0x8] ;  /* 0x00000804140e8981 */ /* 0x000f24000c2e1900 */
[----:B------:R-:W-:Y:S02]  /*02a0*/  IMAD.WIDE R22, R13, 0x4, R22 ;  /* 0x000000040d167825 */ /* 0x000fe400078e0216 */
[----:B------:R4:W4:Y:S04]  /*02b0*/  @!P0 LDG.E.64 R2, desc[UR4][R10.64] ;  /* 0x000000040a028981 */ /* 0x000928000c1e1b00 */
[----:B------:R-:W4:Y:S01]  /*02c0*/  @!P0 LDG.E.64 R6, desc[UR4][R22.64] ;  /* 0x0000000416068981 */ /* 0x000f22000c1e1b00 */
[----:B------:R-:W-:Y:S01]  /*02d0*/  HFMA2.MMA R12, -RZ, RZ, 0, 0 ;  /* 0x00000000ff0c7435 */ /* 0x000fe200000001ff */
[----:B------:R-:W-:-:S06]  /*02e0*/  MOV R8, RZ ;  /* 0x000000ff00087202 */ /* 0x000fcc0000000f00 */
[----:B------:R-:W4:Y:S04]  /*02f0*/  @!P0 LDG.E.EL R8, desc[UR4][R20.64+0xc] ;  /* 0x00000c0414088981 */ /* 0x000f28000c2e1900 */
[----:B------:R0:W4:Y:S01]  /*0300*/  @!P0 LDG.E.EL R12, desc[UR4][R20.64+0xc] ;  /* 0x00000c04140c8981 */ /* 0x000122000c2e1900 */
[----:B------:R-:W-:Y:S01]  /*0310*/  HFMA2.MMA R9, -RZ, RZ, 1.625, 0 ;  /* 0x3e800000ff097435 */ /* 0x000fe200000001ff */
[C---:B--2---:R-:W-:Y:S02]  /*0320*/  FSETP.GT.AND P1, PT, |R24|.reuse, 8.50705917302346158658e+37, PT ;  /* 0x7e8000001800780b */ /* 0x044fe40003f24200 */
[----:B------:R-:W-:Y:S02]  /*0330*/  FSETP.GEU.AND P2, PT, |R24|, 1.175494350822287508e-38, PT ;  /* 0x008000001800780b */ /* 0x000fe40003f4e200 */
[----:B---3--:R-:W-:-:S02]  /*0340*/  FSETP.GT.AND P6, PT, |R17|, 8.50705917302346158658e+37, PT ;  /* 0x7e8000001100780b */ /* 0x008fc40003fc4200 */
[----:B------:R-:W-:Y:S02]  /*0350*/  FSETP.GEU.AND P5, PT, |R17|, 1.175494350822287508e-38, PT ;  /* 0x008000001100780b */ /* 0x000fe40003fae200 */
[----:B-----5:R-:W-:-:S05]  /*0360*/  FSETP.GT.AND P4, PT, |R25|, 8.50705917302346158658e+37, PT ;  /* 0x7e8000001900780b */ /* 0x020fca0003f84200 */
[----:B------:R-:W-:Y:S01]  /*0370*/  @P1 FMUL R24, R24, 0.25 ;  /* 0x3e80000018181820 */ /* 0x000fe20000400000 */
[----:B----4-:R-:W-:-:S04]  /*0380*/  FADD R11, RZ, -R4 ;  /* 0x80000004ff0b7221 */ /* 0x010fc80000000000 */
[----:B0-----:R-:W-:Y:S01]  /*0390*/  FMUL R21, R11, 1.4426950216293334961 ;  /* 0x3fb8aa3b0b157820 */ /* 0x001fe20000400000 */
[----:B------:R-:W-:Y:S01]  /*03a0*/  FSEL R11, R9, 1, P1 ;  /* 0x3f800000090b7808 */ /* 0x000fe20000800000 */
[----:B------:R-:W-:Y:S01]  /*03b0*/  FADD R5, RZ, -R5 ;  /* 0x80000005ff057221 */ /* 0x000fe20000000000 */
[----:B------:R-:W-:Y:S01]  /*03c0*/  FADD R18, RZ, -R18 ;  /* 0x80000012ff127221 */ /* 0x000fe20000000000 */
[----:B------:R-:W-:Y:S01]  /*03d0*/  FADD R19, RZ, -R19 ;  /* 0x80000013ff137221 */ /* 0x000fe20000000000 */
[----:B------:R-:W-:Y:S02]  /*03e0*/  FSETP.GEU.AND P1, PT, R21, -126, PT ;  /* 0xc2fc00001500780b */ /* 0x000fe40003f2e000 */
[----:B------:R-:W-:Y:S01]  /*03f0*/  FSETP.GEU.AND P3, PT, |R25|, 1.175494350822287508e-38, PT ;  /* 0x008000001900780b */ /* 0x000fe20003f6e200 */
[----:B------:R-:W-:Y:S01]  /*0400*/  FMUL R22, R18, 1.4426950216293334961 ;  /* 0x3fb8aa3b12167820 */ /* 0x000fe20000400000 */
[----:B------:R-:W-:Y:S01]  /*0410*/  FMUL R19, R19, 1.4426950216293334961 ;  /* 0x3fb8aa3b13137820 */ /* 0x000fe20000400000 */
[----:B------:R-:W-:Y:S01]  /*0420*/  FSEL R18, R9, 1, P6 ;  /* 0x3f80000009127808 */ /* 0x000fe20003000000 */
[----:B------:R-:W-:Y:S01]  /*0430*/  @P6 FMUL R17, R17, 0.25 ;  /* 0x3e80000011116820 */ /* 0x000fe20000400000 */
[----:B------:R-:W-:Y:S01]  /*0440*/  FMUL R5, R5, 1.4426950216293334961 ;  /* 0x3fb8aa3b05057820 */ /* 0x000fe20000400000 */
[----:B------:R-:W-:Y:S01]  /*0450*/  @!P2 FMUL R24, R24, 16777216 ;  /* 0x4b8000001818a820 */ /* 0x000fe20000400000 */
[----:B------:R-:W-:Y:S01]  /*0460*/  @!P2 FMUL R11, R11, 16777216 ;  /* 0x4b8000000b0ba820 */ /* 0x000fe20000400000 */
[----:B------:R-:W-:Y:S01]  /*0470*/  FSETP.GEU.AND P6, PT, R19, -126, PT ;  /* 0xc2fc00001300780b */ /* 0x000fe20003fce000 */
[----:B------:R-:W-:Y:S01]  /*0480*/  @!P5 FMUL R17, R17, 16777216 ;  /* 0x4b8000001111d820 */ /* 0x000fe20000400000 */
[----:B------:R-:W-:Y:S01]  /*0490*/  FSEL R10, R9, 1, P4 ;  /* 0x3f800000090a7808 */ /* 0x000fe20002000000 */
[----:B------:R-:W-:Y:S01]  /*04a0*/  @!P5 FMUL R18, R18, 16777216 ;  /* 0x4b8000001212d820 */ /* 0x000fe20000400000 */
[----:B------:R-:W-:Y:S01]  /*04b0*/  FSETP.GEU.AND P2, PT, R22, -126, PT ;  /* 0xc2fc00001600780b */ /* 0x000fe20003f4e000 */
[----:B------:R-:W-:Y:S01]  /*04c0*/  @P4 FMUL R25, R25, 0.25 ;  /* 0x3e80000019194820 */ /* 0x000fe20000400000 */
[----:B------:R-:W-:-:S02]  /*04d0*/  FSETP.GEU.AND P5, PT, R5, -126, PT ;  /* 0xc2fc00000500780b */ /* 0x000fc40003fae000 */
[----:B------:R-:W-:Y:S01]  /*04e0*/  FSETP.GT.AND P4, PT, |R15|, 8.50705917302346158658e+37, PT ;  /* 0x7e8000000f00780b */ /* 0x000fe20003f84200 */
[----:B------:R-:W-:Y:S01]  /*04f0*/  @!P1 FMUL R21, R21, 0.5 ;  /* 0x3f00000015159820 */ /* 0x000fe20000400000 */
[----:B------:R-:W-:Y:S01]  /*0500*/  @!P3 FMUL R25, R25, 16777216 ;  /* 0x4b8000001919b820 */ /* 0x000fe20000400000 */
[----:B------:R-:W-:Y:S01]  /*0510*/  @!P3 FMUL R10, R10, 16777216 ;  /* 0x4b8000000a0ab820 */ /* 0x000fe20000400000 */
[----:B------:R-:W-:Y:S01]  /*0520*/  FSETP.GEU.AND P3, PT, |R15|, 1.175494350822287508e-38, PT ;  /* 0x008000000f00780b */ /* 0x000fe20003f6e200 */
[----:B------:R-:W-:Y:S02]  /*0530*/  FADD R3, RZ, -R3 ;  /* 0x80000003ff037221 */ /* 0x000fe40000000000 */
[----:B------:R-:W0:Y:S01]  /*0540*/  MUFU.EX2 R21, R21 ;  /* 0x0000001500157308 */ /* 0x000e220000000800 */
[----:B------:R-:W-:Y:S01]  /*0550*/  FADD R2, RZ, -R2 ;  /* 0x80000002ff027221 */ /* 0x000fe20000000000 */
[----:B------:R-:W-:Y:S01]  /*0560*/  @!P6 FMUL R19, R19, 0.5 ;  /* 0x3f0000001313e820 */ /* 0x000fe20000400000 */
[----:B------:R-:W-:Y:S01]  /*0570*/  @!P2 FMUL R22, R22, 0.5 ;  /* 0x3f0000001616a820 */ /* 0x000fe20000400000 */
[----:B------:R-:W-:Y:S01]  /*0580*/  FSEL R20, R9, 1, P4 ;  /* 0x3f80000009147808 */ /* 0x000fe20002000000 */
[----:B------:R-:W-:Y:S01]  /*0590*/  @!P5 FMUL R5, R5, 0.5 ;  /* 0x3f0000000505d820 */ /* 0x000fe20000400000 */
[----:B------:R-:W-:Y:S01]  /*05a0*/  @P4 FMUL R15, R15, 0.25 ;  /* 0x3e8000000f0f4820 */ /* 0x000fe20000400000 */
[----:B------:R-:W-:Y:S01]  /*05b0*/  FMUL R23, R3, 1.4426950216293334961 ;  /* 0x3fb8aa3b03177820 */ /* 0x000fe20000400000 */
[----:B------:R-:W-:Y:S01]  /*05c0*/  FMUL R2, R2, 1.4426950216293334961 ;  /* 0x3fb8aa3b02027820 */ /* 0x000fe20000400000 */
[----:B------:R-:W-:Y:S01]  /*05d0*/  FADD R6, RZ, -R6 ;  /* 0x80000006ff067221 */ /* 0x000fe20000000000 */
[----:B------:R-:W1:Y:S01]  /*05e0*/  MUFU.EX2 R19, R19 ;  /* 0x0000001300137308 */ /* 0x000e620000000800 */
[----:B------:R-:W-:Y:S01]  /*05f0*/  @!P3 FMUL R15, R15, 16777216 ;  /* 0x4b8000000f0fb820 */ /* 0x000fe20000400000 */
[----:B------:R-:W-:Y:S01]  /*0600*/  @!P3 FMUL R20, R20, 16777216 ;  /* 0x4b8000001414b820 */ /* 0x000fe20000400000 */
[----:B------:R-:W-:-:S02]  /*0610*/  FSETP.GEU.AND P3, PT, R23, -126, PT ;  /* 0xc2fc00001700780b */ /* 0x000fc40003f6e000 */
[----:B------:R-:W-:-:S03]  /*0620*/  FSETP.GEU.AND P4, PT, R2, -126, PT ;  /* 0xc2fc00000200780b */ /* 0x000fc60003f8e000 */
[----:B------:R-:W2:Y:S01]  /*0630*/  MUFU.EX2 R22, R22 ;  /* 0x0000001600167308 */ /* 0x000ea20000000800 */
[----:B0-----:R-:W-:Y:S01]  /*0640*/  @!P1 FMUL R21, R21, R21 ;  /* 0x0000001515159220 */ /* 0x001fe20000400000 */
[----:B------:R-:W-:-:S06]  /*0650*/  FADD R7, RZ, -R7 ;  /* 0x80000007ff077221 */ /* 0x000fcc0000000000 */
[----:B------:R0:W-:Y:S08]  /*0660*/  MUFU.RCP R4, R24 ;  /* 0x0000001800047308 */ /* 0x0001f00000001000 */
[----:B------:R-:W3:Y:S01]  /*0670*/  MUFU.EX2 R5, R5 ;  /* 0x0000000500057308 */ /* 0x000ee20000000800 */
[----:B0-----:R-:W-:Y:S01]  /*0680*/  FMUL R24, R6, 1.4426950216293334961 ;  /* 0x3fb8aa3b06187820 */ /* 0x001fe20000400000 */
[----:B------:R-:W-:-:S04]  /*0690*/  FADD R21, R21, 1 ;  /* 0x3f80000015157421 */ /* 0x000fc80000000000 */
[----:B------:R-:W-:Y:S02]  /*06a0*/  FSETP.GEU.AND P1, PT, R24, -126, PT ;  /* 0xc2fc00001800780b */ /* 0x000fe40003f2e000 */
[----:B------:R0:W-:Y:S01]  /*06b0*/  MUFU.RCP R13, R25 ;  /* 0x00000019000d7308 */ /* 0x0001e20000001000 */
[----:B------:R-:W-:Y:S01]  /*06c0*/  @!P3 FMUL R23, R23, 0.5 ;  /* 0x3f0000001717b820 */ /* 0x000fe20000400000 */
[----:B-1----:R-:W-:Y:S01]  /*06d0*/  @!P6 FMUL R19, R19, R19 ;  /* 0x000000131313e220 */ /* 0x002fe20000400000 */
[----:B------:R-:W-:Y:S01]  /*06e0*/  @!P4 FMUL R2, R2, 0.5 ;  /* 0x3f0000000202c820 */ /* 0x000fe20000400000 */
[----:B--2---:R-:W-:Y:S01]  /*06f0*/  @!P2 FMUL R22, R22, R22 ;  /* 0x000000161616a220 */ /* 0x004fe20000400000 */
[----:B------:R-:W-:Y:S01]  /*0700*/  FSETP.GT.AND P6, PT, R21, 8.50705917302346158658e+37, PT ;  /* 0x7e8000001500780b */ /* 0x000fe20003fc4000 */
[----:B0-----:R-:W-:Y:S01]  /*0710*/  FMUL R25, R7, 1.4426950216293334961 ;  /* 0x3fb8aa3b07197820 */ /* 0x001fe20000400000 */
[----:B---3--:R-:W-:Y:S01]  /*0720*/  @!P5 FMUL R5, R5, R5 ;  /* 0x000000050505d220 */ /* 0x008fe20000400000 */
[----:B------:R-:W-:-:S03]  /*0730*/  FSETP.GT.AND P5, PT, |R16|, 8.50705917302346158658e+37, PT ;  /* 0x7e8000001000780b */ /* 0x000fc60003fa4200 */
[----:B------:R-:W-:Y:S01]  /*0740*/  FSETP.GEU.AND P2, PT, R25, -126, PT ;  /* 0xc2fc00001900780b */ /* 0x000fe20003f4e000 */
[----:B------:R0:W1:Y:S01]  /*0750*/  MUFU.EX2 R3, R2 ;  /* 0x0000000200037308 */ /* 0x0000620000000800 */
[----:B------:R-:W-:-:S07]  /*0760*/  @!P1 FMUL R24, R24, 0.5 ;  /* 0x3f00000018189820 */ /* 0x000fce0000400000 */
[----:B------:R-:W2:Y:S01]  /*0770*/  MUFU.EX2 R23, R23 ;  /* 0x0000001700177308 */ /* 0x000ea20000000800 */
[----:B0-----:R-:W-:Y:S01]  /*0780*/  FADD R2, R5, 1 ;  /* 0x3f80000005027421 */ /* 0x001fe20000000000 */
[----:B------:R-:W-:Y:S01]  /*0790*/  @P6 FMUL R21, R21, 0.25 ;  /* 0x3e80000015156820 */ /* 0x000fe20000400000 */
[----:B------:R-:W-:Y:S01]  /*07a0*/  FSEL R6, R9, 1, P6 ;  /* 0x3f80000009067808 */ /* 0x000fe20003000000 */
[----:B------:R-:W-:Y:S01]  /*07b0*/  @!P2 FMUL R25, R25, 0.5 ;  /* 0x3f0000001919a820 */ /* 0x000fe20000400000 */
[----:B------:R-:W-:-:S03]  /*07c0*/  FSETP.GEU.AND P6, PT, |R16|, 1.175494350822287508e-38, PT ;  /* 0x008000001000780b */ /* 0x000fc60003fce200 */
[----:B------:R-:W0:Y:S01]  /*07d0*/  MUFU.EX2 R24, R24 ;  /* 0x0000001800187308 */ /* 0x000e220000000800 */
[----:B------:R-:W-:Y:S01]  /*07e0*/  @P5 FMUL R16, R16, 0.25 ;  /* 0x3e80000010105820 */ /* 0x000fe20000400000 */
[----:B------:R-:W-:Y:S01]  /*07f0*/  FSEL R5, R9, 1, P5 ;  /* 0x3f80000009057808 */ /* 0x000fe20002800000 */
[----:B------:R-:W-:Y:S01]  /*0800*/  FADD R22, R22, 1 ;  /* 0x3f80000016167421 */ /* 0x000fe20000000000 */
[----:B------:R-:W-:Y:S01]  /*0810*/  FSETP.GT.AND P5, PT, R2, 8.50705917302346158658e+37, PT ;  /* 0x7e8000000200780b */ /* 0x000fe20003fa4000 */
[----:B------:R-:W-:Y:S01]  /*0820*/  FADD R19, R19, 1 ;  /* 0x3f80000013137421 */ /* 0x000fe20000000000 */
[----:B-1----:R-:W-:Y:S02]  /*0830*/  @!P4 FMUL R3, R3, R3 ;  /* 0x000000030303c220 */ /* 0x002fe40000400000 */
[----:B------:R1:W3:Y:S01]  /*0840*/  MUFU.EX2 R26, R25 ;  /* 0x00000019001a7308 */ /* 0x0002e20000000800 */
[----:B------:R-:W-:Y:S01]  /*0850*/  FSETP.GT.AND P4, PT, R22, 8.50705917302346158658e+37, PT ;  /* 0x7e8000001600780b */ /* 0x000fe20003f84000 */
[----:B--2---:R-:W-:Y:S01]  /*0860*/  @!P3 FMUL R23, R23, R23 ;  /* 0x000000171717b220 */ /* 0x004fe20000400000 */
[----:B------:R-:W-:Y:S01]  /*0870*/  FSETP.GT.AND P3, PT, R19, 8.50705917302346158658e+37, PT ;  /* 0x7e8000001300780b */ /* 0x000fe20003f64000 */
[----:B------:R-:W-:Y:S01]  /*0880*/  FADD R7, R3, 1 ;  /* 0x3f80000003077421 */ /* 0x000fe20000000000 */
[----:B0-----:R-:W-:Y:S01]  /*0890*/  @!P1 FMUL R24, R24, R24 ;  /* 0x0000001818189220 */ /* 0x001fe20000400000 */
[----:B------:R-:W-:-:S03]  /*08a0*/  FSETP.GT.AND P1, PT, |R14|, 8.50705917302346158658e+37, PT ;  /* 0x7e8000000e00780b */ /* 0x000fc60003f24200 */
[----:B------:R-:W-:Y:S01]  /*08b0*/  @P5 FMUL R2, R2, 0.25 ;  /* 0x3e80000002025820 */ /* 0x000fe20000400000 */
[----:B-1----:R-:W-:Y:S01]  /*08c0*/  FADD R25, R23, 1 ;  /* 0x3f80000017197421 */ /* 0x002fe20000000000 */
[----:B------:R-:W-:Y:S01]  /*08d0*/  FADD R28, R24, 1 ;  /* 0x3f800000181c7421 */ /* 0x000fe20000000000 */
[----:B------:R-:W-:Y:S02]  /*08e0*/  FSEL R3, R9, 1, P5 ;  /* 0x3f80000009037808 */ /* 0x000fe40002800000 */
[----:B------:R-:W-:Y:S01]  /*08f0*/  FSETP.GT.AND P5, PT, R7, 8.50705917302346158658e+37, PT ;  /* 0x7e8000000700780b */ /* 0x000fe20003fa4000 */
[----:B------:R-:W-:Y:S01]  /*0900*/  @P4 FMUL R22, R22, 0.25 ;  /* 0x3e80000016164820 */ /* 0x000fe20000400000 */
[----:B---3--:R-:W-:Y:S01]  /*0910*/  @!P2 FMUL R26, R26, R26 ;  /* 0x0000001a1a1aa220 */ /* 0x008fe20000400000 */
[----:B------:R-:W-:Y:S01]  /*0920*/  @P3 FMUL R19, R19, 0.25 ;  /* 0x3e80000013133820 */ /* 0x000fe20000400000 */
[----:B------:R-:W-:Y:S01]  /*0930*/  FSEL R24, R9, 1, P3 ;  /* 0x3f80000009187808 */ /* 0x000fe20001800000 */
[----:B------:R-:W0:Y:S01]  /*0940*/  MUFU.RCP R2, R2 ;  /* 0x0000000200027308 */ /* 0x000e220000001000 */
[----:B------:R-:W-:-:S02]  /*0950*/  FSETP.GT.AND P2, PT, R25, 8.50705917302346158658e+37, PT ;  /* 0x7e8000001900780b */ /* 0x000fc40003f44000 */
[----:B------:R-:W-:Y:S01]  /*0960*/  FSETP.GT.AND P3, PT, R28, 8.50705917302346158658e+37, PT ;  /* 0x7e8000001c00780b */ /* 0x000fe20003f64000 */
[----:B------:R-:W-:Y:S01]  /*0970*/  FADD R30, R26, 1 ;  /* 0x3f8000001a1e7421 */ /* 0x000fe20000000000 */
[C---:B------:R-:W-:Y:S02]  /*0980*/  FSEL R23, R9.reuse, 1, P4 ;  /* 0x3f80000009177808 */ /* 0x040fe40002000000 */
[C---:B------:R-:W-:Y:S01]  /*0990*/  FSETP.GEU.AND P4, PT, |R14|.reuse, 1.175494350822287508e-38, PT ;  /* 0x008000000e00780b */ /* 0x040fe20003f8e200 */
[----:B------:R-:W1:Y:S01]  /*09a0*/  MUFU.RCP R22, R22 ;  /* 0x0000001600167308 */ /* 0x000e620000001000 */
[----:B------:R-:W-:Y:S01]  /*09b0*/  @P1 FMUL R14, R14, 0.25 ;  /* 0x3e8000000e0e1820 */ /* 0x000fe20000400000 */
[----:B------:R-:W-:Y:S02]  /*09c0*/  FSEL R29, R9, 1, P1 ;  /* 0x3f800000091d7808 */ /* 0x000fe40000800000 */
[----:B------:R-:W-:Y:S01]  /*09d0*/  FSETP.GT.AND P1, PT, R30, 8.50705917302346158658e+37, PT ;  /* 0x7e8000001e00780b */ /* 0x000fe20003f24000 */
[----:B------:R-:W-:Y:S01]  /*09e0*/  @P5 FMUL R7, R7, 0.25 ;  /* 0x3e80000007075820 */ /* 0x000fe20000400000 */
[----:B------:R-:W-:-:S02]  /*09f0*/  @P2 FMUL R25, R25, 0.25 ;  /* 0x3e80000019192820 */ /* 0x000fc40000400000 */
[----:B------:R-:W-:Y:S01]  /*0a00*/  @P3 FMUL R28, R28, 0.25 ;  /* 0x3e8000001c1c3820 */ /* 0x000fe20000400000 */
[----:B------:R0:W-:Y:S01]  /*0a10*/  MUFU.RCP R26, R7 ;  /* 0x00000007001a7308 */ /* 0x0001e20000001000 */
[C---:B------:R-:W-:Y:S02]  /*0a20*/  FSEL R27, R9.reuse, 1, P5 ;  /* 0x3f800000091b7808 */ /* 0x040fe40002800000 */
[----:B------:R-:W-:Y:S01]  /*0a30*/  FSETP.GT.AND P5, PT, |R12|, 8.50705917302346158658e+37, PT ;  /* 0x7e8000000c00780b */ /* 0x000fe20003fa4200 */
[----:B0-----:R-:W-:Y:S01]  /*0a40*/  FMUL R7, R2, R3 ;  /* 0x0000000302077220 */ /* 0x001fe20000400000 */
[----:B------:R-:W-:-:S03]  /*0a50*/  FSEL R3, R9, 1, P3 ;  /* 0x3f80000009037808 */ /* 0x000fc60001800000 */
[----:B------:R-:W0:Y:S01]  /*0a60*/  MUFU.RCP R21, R21 ;  /* 0x0000001500157308 */ /* 0x000e220000001000 */
[----:B------:R-:W-:Y:S01]  /*0a70*/  FSETP.GT.AND P3, PT, |R8|, 8.50705917302346158658e+37, PT ;  /* 0x7e8000000800780b */ /* 0x000fe20003f64200 */
[----:B-1----:R-:W-:Y:S01]  /*0a80*/  FMUL R22, R22, R23 ;  /* 0x0000001716167220 */ /* 0x002fe20000400000 */
[----:B------:R-:W-:Y:S01]  /*0a90*/  @P1 FMUL R30, R30, 0.25 ;  /* 0x3e8000001e1e1820 */ /* 0x000fe20000400000 */
[C---:B------:R-:W-:Y:S02]  /*0aa0*/  FSEL R2, R9.reuse, 1, P2 ;  /* 0x3f80000009027808 */ /* 0x040fe40001000000 */
[----:B------:R-:W-:Y:S02]  /*0ab0*/  FSEL R23, R9, 1, P1 ;  /* 0x3f80000009177808 */ /* 0x000fe40000800000 */
[----:B------:R-:W1:Y:S01]  /*0ac0*/  MUFU.RCP R25, R25 ;  /* 0x0000001900197308 */ /* 0x000e620000001000 */
[----:B------:R-:W-:Y:S02]  /*0ad0*/  FSETP.GEU.AND P2, PT, |R12|, 1.175494350822287508e-38, PT ;  /* 0x008000000c00780b */ /* 0x000fe40003f4e200 */
[----:B------:R-:W-:-:S05]  /*0ae0*/  FSETP.GEU.AND P1, PT, |R8|, 1.175494350822287508e-38, PT ;  /* 0x008000000800780b */ /* 0x000fca0003f2e200 */
[----:B------:R-:W2:Y:S01]  /*0af0*/  MUFU.RCP R28, R28 ;  /* 0x0000001c001c7308 */ /* 0x000ea20000001000 */
[----:B------:R-:W-:Y:S01]  /*0b00*/  @!P6 FMUL R16, R16, 16777216 ;  /* 0x4b8000001010e820 */ /* 0x000fe20000400000 */
[----:B------:R-:W-:Y:S01]  /*0b10*/  @!P4 FMUL R14, R14, 16777216 ;  /* 0x4b8000000e0ec820 */ /* 0x000fe20000400000 */
[----:B------:R-:W-:Y:S01]  /*0b20*/  @P5 FMUL R12, R12, 0.25 ;  /* 0x3e8000000c0c5820 */ /* 0x000fe20000400000 */
[----:B------:R-:W-:-:S04]  /*0b30*/  @P3 FMUL R8, R8, 0.25 ;  /* 0x3e80000008083820 */ /* 0x000fc80000400000 */
[----:B------:R-:W3:Y:S01]  /*0b40*/  MUFU.RCP R17, R17 ;  /* 0x0000001100117308 */ /* 0x000ee20000001000 */
[----:B0-----:R-:W-:Y:S01]  /*0b50*/  FMUL R6, R21, R6 ;  /* 0x0000000615067220 */ /* 0x001fe20000400000 */
[----:B-1----:R-:W-:-:S06]  /*0b60*/  FMUL R25, R25, R2 ;  /* 0x0000000219197220 */ /* 0x002fcc0000400000 */
[----:B------:R-:W-:Y:S01]  /*0b70*/  MUFU.RCP R15, R15 ;  /* 0x0000000f000f7308 */ /* 0x000fe20000001000 */
[----:B------:R-:W-:Y:S01]  /*0b80*/  @!P2 FMUL R12, R12, 16777216 ;  /* 0x4b8000000c0ca820 */ /* 0x000fe20000400000 */
[----:B--2---:R-:W-:-:S06]  /*0b90*/  FMUL R21, R28, R3 ;  /* 0x000000031c157220 */ /* 0x004fcc0000400000 */
[----:B------:R-:W0:Y:S01]  /*0ba0*/  MUFU.RCP R19, R19 ;  /* 0x0000001300137308 */ /* 0x000e220000001000 */
[----:B------:R-:W-:Y:S01]  /*0bb0*/  @!P1 FMUL R8, R8, 16777216 ;  /* 0x4b80000008089820 */ /* 0x000fe20000400000 */
[----:B------:R-:W1:Y:S06]  /*0bc0*/  LDC.64 R2, c[0x0][0x220] ;  /* 0x00008800ff027b82 */ /* 0x000e6c0000000a00 */
[----:B------:R-:W2:Y:S01]  /*0bd0*/  MUFU.RCP R16, R16 ;  /* 0x0000001000107308 */ /* 0x000ea20000001000 */
[----:B---3--:R-:W-:-:S07]  /*0be0*/  FMUL R17, R17, R18 ;  /* 0x0000001211117220 */ /* 0x008fce0000400000 */
[----:B------:R-:W3:Y:S01]  /*0bf0*/  MUFU.RCP R14, R14 ;  /* 0x0000000e000e7308 */ /* 0x000ee20000001000 */
[----:B0-----:R-:W-:Y:S01]  /*0c00*/  FMUL R19, R19, R24 ;  /* 0x0000001813137220 */ /* 0x001fe20000400000 */
[----:B------:R-:W-:Y:S01]  /*0c10*/  FMUL R20, R15, R20 ;  /* 0x000000140f147220 */ /* 0x000fe20000400000 */
[----:B------:R-:W-:-:S05]  /*0c20*/  FMUL R4, R4, R11 ;  /* 0x0000000b04047220 */ /* 0x000fca0000400000 */
[----:B------:R-:W0:Y:S01]  /*0c30*/  MUFU.RCP R30, R30 ;  /* 0x0000001e001e7308 */ /* 0x000e220000001000 */
[----:B------:R-:W-:-:S07]  /*0c40*/  FSEL R11, R9, 1, P5 ;  /* 0x3f800000090b7808 */ /* 0x000fce0002800000 */
[----:B------:R-:W4:Y:S01]  /*0c50*/  MUFU.RCP R12, R12 ;  /* 0x0000000c000c7308 */ /* 0x000f220000001000 */
[----:B------:R-:W-:-:S07]  /*0c60*/  FSEL R9, R9, 1, P3 ;  /* 0x3f80000009097808 */ /* 0x000fce0001800000 */
[----:B------:R-:W5:Y:S01]  /*0c70*/  MUFU.RCP R8, R8 ;  /* 0x0000000800087308 */ /* 0x000f620000001000 */
[----:B------:R-:W-:Y:S01]  /*0c80*/  FMUL R13, R13, R10 ;  /* 0x0000000a0d0d7220 */ /* 0x000fe20000400000 */
[----:B------:R-:W-:Y:S01]  /*0c90*/  FMUL R17, R22, R17 ;  /* 0x0000001116117220 */ /* 0x000fe20000400000 */
[----:B------:R-:W-:Y:S01]  /*0ca0*/  FMUL R20, R19, R20 ;  /* 0x0000001413147220 */ /* 0x000fe20000400000 */
[----:B------:R-:W-:Y:S01]  /*0cb0*/  @!P6 FMUL R5, R5, 16777216 ;  /* 0x4b8000000505e820 */ /* 0x000fe20000400000 */
[----:B------:R-:W-:Y:S01]  /*0cc0*/  @!P4 FMUL R29, R29, 16777216 ;  /* 0x4b8000001d1dc820 */ /* 0x000fe20000400000 */
[----:B------:R-:W-:Y:S01]  /*0cd0*/  FMUL R27, R26, R27 ;  /* 0x0000001b1a1b7220 */ /* 0x000fe20000400000 */
[----:B------:R-:W-:Y:S01]  /*0ce0*/  FFMA R6, R6, R13, R17 ;  /* 0x0000000d06067223 */ /* 0x000fe20000000011 */
[----:B------:R-:W-:Y:S01]  /*0cf0*/  FFMA R4, R7, R4, R20 ;  /* 0x0000000407047223 */ /* 0x000fe20000000014 */
[----:B--2---:R-:W-:Y:S01]  /*0d00*/  FMUL R16, R16, R5 ;  /* 0x0000000510107220 */ /* 0x004fe20000400000 */
[----:B------:R-:W-:Y:S01]  /*0d10*/  @!P2 FMUL R11, R11, 16777216 ;  /* 0x4b8000000b0ba820 */ /* 0x000fe20000400000 */
[----:B---3--:R-:W-:Y:S01]  /*0d20*/  FMUL R14, R14, R29 ;  /* 0x0000001d0e0e7220 */ /* 0x008fe20000400000 */
[----:B------:R-:W-:Y:S01]  /*0d30*/  @!P1 FMUL R9, R9, 16777216 ;  /* 0x4b80000009099820 */ /* 0x000fe20000400000 */
[----:B0-----:R-:W-:Y:S01]  /*0d40*/  FMUL R23, R30, R23 ;  /* 0x000000171e177220 */ /* 0x001fe20000400000 */
[----:B------:R-:W-:Y:S01]  /*0d50*/  FFMA R6, R27, R16, R6 ;  /* 0x000000101b067223 */ /* 0x000fe20000000006 */
[----:B----4-:R-:W-:Y:S01]  /*0d60*/  FMUL R12, R12, R11 ;  /* 0x0000000b0c0c7220 */ /* 0x010fe20000400000 */
[----:B------:R-:W-:Y:S01]  /*0d70*/  FFMA R4, R25, R14, R4 ;  /* 0x0000000e19047223 */ /* 0x000fe20000000004 */
[----:B-----5:R-:W-:Y:S01]  /*0d80*/  FMUL R8, R8, R9 ;  /* 0x0000000908087220 */ /* 0x020fe20000400000 */
[----:B-1----:R-:W-:-:S04]  /*0d90*/  IMAD.WIDE R2, R0, 0x4, R2 ;  /* 0x0000000400027825 */ /* 0x002fc800078e0202 */
[----:B------:R-:W-:Y:S01]  /*0da0*/  FFMA R6, R21, R12, R6 ;  /* 0x0000000c15067223 */ /* 0x000fe20000000006 */
[----:B------:R-:W-:Y:S01]  /*0db0*/  FFMA R4, R23, R8, R4 ;  /* 0x0000000817047223 */ /* 0x000fe20000000004 */
[----:B------:R-:W-:Y:S06]  /*0dc0*/  @P0 EXIT ;  /* 0x000000000000094d */ /* 0x000fec0003800000 */
[----:B------:R-:W-:Y:S01]  /*0dd0*/  FADD R6, R6, 9.9999999747524270788e-07 ;  /* 0x358637bd06067421 */ /* 0x000fe20000000000 */
[----:B------:R-:W-:-:S05]  /*0de0*/  FADD R7, R4, 9.9999999747524270788e-07 ;  /* 0x358637bd04077421 */ /* 0x000fca0000000000 */
[----:B------:R-:W-:Y:S01]  /*0df0*/  STG.E.64 desc[UR4][R2.64], R6 ;  /* 0x0000000602007986 */ /* 0x000fe2000c101b04 */
[----:B------:R-:W-:Y:S05]  /*0e00*/  EXIT ;  /* 0x000000000000794d */ /* 0x000fea0003800000 */
.L_x_0:
[----:B------:R-:W-:-:S00]  /*0e10*/  BRA `(.L_x_0) ;  /* 0xfffffffc00fc7947 */ /* 0x000fc0000383ffff */
[----:B------:R-:W-:-:S00]  /*0e20*/  NOP ;  /* 0x0000000000007918 */ /* 0x000fc00000000000 */
        /* <DEDUP_REMOVED lines=13> */
.L_x_1:


//--------------------- .nv.constant0.triton_poi_fused_add_mul_sigmoid_sum_6 --------------------------
	.section	.nv.constant0.triton_poi_fused_add_mul_sigmoid_sum_6,"a",@progbits
	.sectionflags	@""
	.align	4
.nv.constant0.triton_poi_fused_add_mul_sigmoid_sum_6:
	.zero		556
